	.headerflags	@"EF_CUDA_TEXMODE_UNIFIED EF_CUDA_64BIT_ADDRESS EF_CUDA_ACCELERATORS EF_CUDA_SM90 EF_CUDA_VIRTUAL_SM(EF_CUDA_SM90)"
	.elftype	@"ET_EXEC"


//--------------------- .nv.info                  --------------------------
	.section	.nv.info,"",@"SHT_CUDA_INFO"
	.align	4


	//----- nvinfo : EIATTR_REGCOUNT
	.align		4
        /*0000*/ 	.byte	0x04, 0x2f
        /*0002*/ 	.short	(.L_1 - .L_0)
	.align		4
.L_0:
        /*0004*/ 	.word	index@(triton_poi_fused_4)
        /*0008*/ 	.word	0x00000020


	//----- nvinfo : EIATTR_MIN_STACK_SIZE
	.align		4
.L_1:
        /*000c*/ 	.byte	0x04, 0x12
        /*000e*/ 	.short	(.L_3 - .L_2)
	.align		4
.L_2:
        /*0010*/ 	.word	index@(triton_poi_fused_4)
        /*0014*/ 	.word	0x00000000


	//----- nvinfo : EIATTR_FRAME_SIZE
	.align		4
.L_3:
        /*0018*/ 	.byte	0x04, 0x11
        /*001a*/ 	.short	(.L_5 - .L_4)
	.align		4
.L_4:
        /*001c*/ 	.word	index@(triton_poi_fused_4)
        /*0020*/ 	.word	0x00000000


	//----- nvinfo : EIATTR_MIN_STACK_SIZE
	.align		4
.L_5:
        /*0024*/ 	.byte	0x04, 0x12
        /*0026*/ 	.short	(.L_7 - .L_6)
	.align		4
.L_6:
        /*0028*/ 	.word	index@(triton_poi_fused_4)
        /*002c*/ 	.word	0x00000000
.L_7:


//--------------------- .nv.info.triton_poi_fused_4 --------------------------
	.section	.nv.info.triton_poi_fused_4,"",@"SHT_CUDA_INFO"
	.sectionflags	@""
	.align	4


	//----- nvinfo : EIATTR_CUDA_API_VERSION
	.align		4
        /*0000*/ 	.byte	0x04, 0x37
        /*0002*/ 	.short	(.L_9 - .L_8)
.L_8:
        /*0004*/ 	.word	0x0000007c


	//----- nvinfo : EIATTR_KPARAM_INFO
	.align		4
.L_9:
        /*0008*/ 	.byte	0x04, 0x17
        /*000a*/ 	.short	(.L_11 - .L_10)
.L_10:
        /*000c*/ 	.word	0x00000000
        /*0010*/ 	.short	0x0003
        /*0012*/ 	.short	0x0014
        /*0014*/ 	.byte	0x00, 0xf0, 0x11, 0x00


	//----- nvinfo : EIATTR_KPARAM_INFO
	.align		4
.L_11:
        /*0018*/ 	.byte	0x04, 0x17
        /*001a*/ 	.short	(.L_13 - .L_12)
.L_12:
        /*001c*/ 	.word	0x00000000
        /*0020*/ 	.short	0x0002
        /*0022*/ 	.short	0x0010
        /*0024*/ 	.byte	0x00, 0xf0, 0x11, 0x00


	//----- nvinfo : EIATTR_KPARAM_INFO
	.align		4
.L_13:
        /*0028*/ 	.byte	0x04, 0x17
        /*002a*/ 	.short	(.L_15 - .L_14)
.L_14:
        /*002c*/ 	.word	0x00000000
        /*0030*/ 	.short	0x0001
        /*0032*/ 	.short	0x0008
        /*0034*/ 	.byte	0x00, 0xf4, 0x21, 0x00


	//----- nvinfo : EIATTR_KPARAM_INFO
	.align		4
.L_15:
        /*0038*/ 	.byte	0x04, 0x17
        /*003a*/ 	.short	(.L_17 - .L_16)
.L_16:
        /*003c*/ 	.word	0x00000000
        /*0040*/ 	.short	0x0000
        /*0042*/ 	.short	0x0000
        /*0044*/ 	.byte	0x00, 0xf4, 0x21, 0x00


	//----- nvinfo : EIATTR_SPARSE_MMA_MASK
	.align		4
.L_17:
        /*0048*/ 	.byte	0x03, 0x50
        /*004a*/ 	.short	0x0000


	//----- nvinfo : EIATTR_MAXREG_COUNT
	.align		4
        /*004c*/ 	.byte	0x03, 0x1b
        /*004e*/ 	.short	0x00ff


	//----- nvinfo : EIATTR_EXIT_INSTR_OFFSETS
	.align		4
        /*0050*/ 	.byte	0x04, 0x1c
        /*0052*/ 	.short	(.L_19 - .L_18)


	//   ....[0]....
.L_18:
        /*0054*/ 	.word	0x000007f0


	//   ....[1]....
        /*0058*/ 	.word	0x00000810


	//----- nvinfo : EIATTR_REQNTID
	.align		4
.L_19:
        /*005c*/ 	.byte	0x04, 0x10
        /*005e*/ 	.short	(.L_21 - .L_20)
.L_20:
        /*0060*/ 	.word	0x00000080
        /*0064*/ 	.word	0x00000001
        /*0068*/ 	.word	0x00000001


	//----- nvinfo : EIATTR_CBANK_PARAM_SIZE
	.align		4
.L_21:
        /*006c*/ 	.byte	0x03, 0x19
        /*006e*/ 	.short	0x0018


	//----- nvinfo : EIATTR_PARAM_CBANK
	.align		4
        /*0070*/ 	.byte	0x04, 0x0a
        /*0072*/ 	.short	(.L_23 - .L_22)
	.align		4
.L_22:
        /*0074*/ 	.word	index@(.nv.constant0.triton_poi_fused_4)
        /*0078*/ 	.short	0x0210
        /*007a*/ 	.short	0x0018


	//----- nvinfo : EIATTR_SW_WAR
	.align		4
.L_23:
        /*007c*/ 	.byte	0x04, 0x36
        /*007e*/ 	.short	(.L_25 - .L_24)
.L_24:
        /*0080*/ 	.word	0x00000008
.L_25:


//--------------------- .nv.callgraph             --------------------------
	.section	.nv.callgraph,"",@"SHT_CUDA_CALLGRAPH"
	.align	4
	.sectionentsize	8
	.align		4
        /*0000*/ 	.word	0x00000000
	.align		4
        /*0004*/ 	.word	0xffffffff
	.align		4
        /*0008*/ 	.word	0x00000000
	.align		4
        /*000c*/ 	.word	0xfffffffe
	.align		4
        /*0010*/ 	.word	0x00000000
	.align		4
        /*0014*/ 	.word	0xfffffffd
	.align		4
        /*0018*/ 	.word	0x00000000
	.align		4
        /*001c*/ 	.word	0xfffffffc


//--------------------- .text.triton_poi_fused_4  --------------------------
	.section	.text.triton_poi_fused_4,"ax",@progbits
	.align	128
        .global         triton_poi_fused_4
        .type           triton_poi_fused_4,@function
        .size           triton_poi_fused_4,(.L_x_1 - triton_poi_fused_4)
        .other          triton_poi_fused_4,@"STO_CUDA_ENTRY STV_DEFAULT"
triton_poi_fused_4:
.text.triton_poi_fused_4:
[----:B------:R-:W0:Y:S01]  /*0000*/  LDC R1, c[0x0][0x28] ;  /* 0x00000a00ff017b82 */ /* 0x000e220000000800 */
[----:B------:R-:W1:Y:S07]  /*0010*/  S2R R10, SR_TID.X ;  /* 0x00000000000a7919 */ /* 0x000e6e0000002100 */
[----:B------:R-:W2:Y:S01]  /*0020*/  S2UR UR4, SR_CTAID.Y ;  /* 0x00000000000479c3 */ /* 0x000ea20000002600 */
[----:B------:R-:W-:Y:S01]  /*0030*/  HFMA2.MMA R0, -RZ, RZ, 0, 0 ;  /* 0x00000000ff007435 */ /* 0x000fe200000001ff */
[----:B------:R-:W3:Y:S06]  /*0040*/  S2R R3, SR_CTAID.X ;  /* 0x0000000000037919 */ /* 0x000eec0000002500 */
[----:B------:R-:W4:Y:S01]  /*0050*/  LDC.64 R12, c[0x0][0x210] ;  /* 0x00008400ff0c7b82 */ /* 0x000f220000000a00 */
[----:B--2---:R-:W-:Y:S01]  /*0060*/  USHF.L.U32 UR4, UR4, 0x6, URZ ;  /* 0x0000000604047899 */ /* 0x004fe2000800063f */
[----:B-1----:R-:W-:-:S02]  /*0070*/  SHF.R.U32.HI R19, RZ, 0x4, R10 ;  /* 0x00000004ff137819 */ /* 0x002fc4000001160a */
[----:B------:R-:W-:Y:S02]  /*0080*/  LOP3.LUT R10, R10, 0xf, RZ, 0xc0, !PT ;  /* 0x0000000f0a0a7812 */ /* 0x000fe400078ec0ff */
[----:B------:R-:W-:Y:S02]  /*0090*/  SGXT.U32 R19, R19, 0x3 ;  /* 0x000000031313781a */ /* 0x000fe40000000000 */
[----:B---3--:R-:W-:Y:S02]  /*00a0*/  LEA R10, R3, R10, 0x4 ;  /* 0x0000000a030a7211 */ /* 0x008fe400078e20ff */
[----:B------:R-:W-:Y:S01]  /*00b0*/  LOP3.LUT R19, R19, UR4, RZ, 0xfc, !PT ;  /* 0x0000000413137c12 */ /* 0x000fe2000f8efcff */
[----:B------:R-:W-:Y:S01]  /*00c0*/  ULDC.64 UR4, c[0x0][0x208] ;  /* 0x0000820000047ab9 */ /* 0x000fe20000000a00 */
[----:B------:R-:W-:-:S03]  /*00d0*/  ISETP.GE.AND P0, PT, R10, 0x9, PT ;  /* 0x000000090a00780c */ /* 0x000fc60003f06270 */
[C---:B------:R-:W-:Y:S01]  /*00e0*/  IMAD R21, R19.reuse, 0x9, R10 ;  /* 0x0000000913157824 */ /* 0x040fe200078e020a */
[----:B------:R-:W-:-:S03]  /*00f0*/  ISETP.LT.AND P1, PT, R19, 0x4180, !P0 ;  /* 0x000041801300780c */ /* 0x000fc60004721270 */
[----:B----4-:R-:W-:Y:S01]  /*0100*/  IMAD.WIDE R14, R21, 0x4, R12 ;  /* 0x00000004150e7825 */ /* 0x010fe200078e020c */
[C---:B------:R-:W-:Y:S02]  /*0110*/  LOP3.LUT R4, R19.reuse, 0x8, RZ, 0xfc, !PT ;  /* 0x0000000813047812 */ /* 0x040fe400078efcff */
[C---:B------:R-:W-:Y:S02]  /*0120*/  LOP3.LUT R9, R19.reuse, 0x18, RZ, 0xfc, !PT ;  /* 0x0000001813097812 */ /* 0x040fe400078efcff */
[----:B------:R-:W-:Y:S01]  /*0130*/  LOP3.LUT R2, R19, 0x20, RZ, 0xfc, !PT ;  /* 0x0000002013027812 */ /* 0x000fe200078efcff */
[----:B------:R-:W-:Y:S01]  /*0140*/  VIADD R29, R21, 0x48 ;  /* 0x00000048151d7836 */ /* 0x000fe20000000000 */
[C---:B------:R-:W-:Y:S02]  /*0150*/  LOP3.LUT R11, R19.reuse, 0x10, RZ, 0xfc, !PT ;  /* 0x00000010130b7812 */ /* 0x040fe400078efcff */
[----:B------:R-:W-:Y:S01]  /*0160*/  LOP3.LUT R22, R19, 0x28, RZ, 0xfc, !PT ;  /* 0x0000002813167812 */ /* 0x000fe200078efcff */
[----:B------:R1:W2:Y:S01]  /*0170*/  @P1 LDG.E.EL R0, desc[UR4][R14.64] ;  /* 0x000000040e001981 */ /* 0x0002a2000c2e1900 */
[----:B------:R-:W-:-:S02]  /*0180*/  ISETP.LT.AND P6, PT, R4, 0x4180, !P0 ;  /* 0x000041800400780c */ /* 0x000fc400047c1270 */
[----:B------:R-:W-:Y:S02]  /*0190*/  ISETP.LT.AND P4, PT, R9, 0x4180, !P0 ;  /* 0x000041800900780c */ /* 0x000fe40004781270 */
[----:B------:R-:W-:Y:S01]  /*01a0*/  ISETP.LT.AND P3, PT, R2, 0x4180, !P0 ;  /* 0x000041800200780c */ /* 0x000fe20004761270 */
[----:B------:R-:W-:Y:S01]  /*01b0*/  HFMA2.MMA R5, -RZ, RZ, 0, 0 ;  /* 0x00000000ff057435 */ /* 0x000fe200000001ff */
[----:B------:R-:W-:Y:S01]  /*01c0*/  MOV R8, RZ ;  /* 0x000000ff00087202 */ /* 0x000fe20000000f00 */
[----:B------:R-:W-:Y:S01]  /*01d0*/  IMAD.WIDE R28, R29, 0x4, R12 ;  /* 0x000000041d1c7825 */ /* 0x000fe200078e020c */
[----:B------:R-:W-:Y:S02]  /*01e0*/  ISETP.LT.AND P5, PT, R11, 0x4180, !P0 ;  /* 0x000041800b00780c */ /* 0x000fe400047a1270 */
[----:B-1----:R-:W-:Y:S02]  /*01f0*/  IADD3 R15, R21, 0xd8, RZ ;  /* 0x000000d8150f7810 */ /* 0x002fe40007ffe0ff */
[----:B------:R-:W-:Y:S01]  /*0200*/  LOP3.LUT R24, R19, 0x30, RZ, 0xfc, !PT ;  /* 0x0000003013187812 */ /* 0x000fe200078efcff */
[----:B------:R-:W-:Y:S01]  /*0210*/  VIADD R17, R21, 0x120 ;  /* 0x0000012015117836 */ /* 0x000fe20000000000 */
[----:B------:R-:W-:-:S02]  /*0220*/  P2R R18, PR, RZ, 0x2 ;  /* 0x00000002ff127803 */ /* 0x000fc40000000000 */
[----:B------:R-:W-:Y:S02]  /*0230*/  CS2R R6, SRZ ;  /* 0x0000000000067805 */ /* 0x000fe4000001ff00 */
[----:B------:R-:W-:Y:S02]  /*0240*/  IADD3 R27, R21, 0x90, RZ ;  /* 0x00000090151b7810 */ /* 0x000fe40007ffe0ff */
[----:B------:R-:W-:Y:S01]  /*0250*/  ISETP.LT.AND P2, PT, R22, 0x4180, !P0 ;  /* 0x000041801600780c */ /* 0x000fe20004741270 */
[--C-:B------:R-:W-:Y:S01]  /*0260*/  IMAD.WIDE R14, R15, 0x4, R12.reuse ;  /* 0x000000040f0e7825 */ /* 0x100fe200078e020c */
[----:B------:R-:W-:Y:S01]  /*0270*/  ISETP.LT.AND P1, PT, R24, 0x4180, !P0 ;  /* 0x000041801800780c */ /* 0x000fe20004721270 */
[----:B------:R1:W3:Y:S01]  /*0280*/  @P6 LDG.E.EL R8, desc[UR4][R28.64] ;  /* 0x000000041c086981 */ /* 0x0002e2000c2e1900 */
[----:B------:R-:W-:Y:S01]  /*0290*/  HFMA2.MMA R23, -RZ, RZ, 0, 0 ;  /* 0x00000000ff177435 */ /* 0x000fe200000001ff */
[--C-:B------:R-:W-:Y:S01]  /*02a0*/  IMAD.WIDE R16, R17, 0x4, R12.reuse ;  /* 0x0000000411107825 */ /* 0x100fe200078e020c */
[----:B------:R-:W-:Y:S01]  /*02b0*/  P2R R3, PR, RZ, 0x40 ;  /* 0x00000040ff037803 */ /* 0x000fe20000000000 */
[----:B------:R4:W3:Y:S02]  /*02c0*/  @P4 LDG.E.EL R6, desc[UR4][R14.64] ;  /* 0x000000040e064981 */ /* 0x0008e4000c2e1900 */
[----:B------:R-:W-:Y:S01]  /*02d0*/  VIADD R20, R21, 0x168 ;  /* 0x0000016815147836 */ /* 0x000fe20000000000 */
[----:B------:R-:W-:Y:S01]  /*02e0*/  ISETP.NE.AND P6, PT, R18, RZ, PT ;  /* 0x000000ff1200720c */ /* 0x000fe20003fc5270 */
[--C-:B------:R-:W-:Y:S01]  /*02f0*/  IMAD.WIDE R26, R27, 0x4, R12.reuse ;  /* 0x000000041b1a7825 */ /* 0x100fe200078e020c */
[----:B-1----:R-:W-:Y:S01]  /*0300*/  IADD3 R29, R21, 0x1b0, RZ ;  /* 0x000001b0151d7810 */ /* 0x002fe20007ffe0ff */
[----:B------:R1:W3:Y:S01]  /*0310*/  @P3 LDG.E.EL R5, desc[UR4][R16.64] ;  /* 0x0000000410053981 */ /* 0x0002e2000c2e1900 */
[----:B------:R-:W-:Y:S01]  /*0320*/  MOV R18, RZ ;  /* 0x000000ff00127202 */ /* 0x000fe20000000f00 */
[----:B----4-:R-:W-:-:S02]  /*0330*/  IMAD.WIDE R14, R20, 0x4, R12 ;  /* 0x00000004140e7825 */ /* 0x010fc400078e020c */
[----:B------:R4:W3:Y:S04]  /*0340*/  @P5 LDG.E.EL R7, desc[UR4][R26.64] ;  /* 0x000000041a075981 */ /* 0x0008e8000c2e1900 */
[----:B------:R5:W3:Y:S01]  /*0350*/  @P2 LDG.E.EL R18, desc[UR4][R14.64] ;  /* 0x000000040e122981 */ /* 0x000ae2000c2e1900 */
[----:B-1----:R-:W-:-:S05]  /*0360*/  IMAD.WIDE R16, R29, 0x4, R12 ;  /* 0x000000041d107825 */ /* 0x002fca00078e020c */
[----:B------:R1:W3:Y:S01]  /*0370*/  @P1 LDG.E.EL R23, desc[UR4][R16.64] ;  /* 0x0000000410171981 */ /* 0x0002e2000c2e1900 */
[----:B------:R-:W-:Y:S01]  /*0380*/  IADD3 R21, R21, 0x1f8, RZ ;  /* 0x000001f815157810 */ /* 0x000fe20007ffe0ff */
[----:B----4-:R-:W-:-:S04]  /*0390*/  IMAD.HI R27, R19, 0x3e88cb3d, RZ ;  /* 0x3e88cb3d131b7827 */ /* 0x010fc800078e02ff */
[----:B------:R-:W-:Y:S02]  /*03a0*/  IMAD.WIDE R20, R21, 0x4, R12 ;  /* 0x0000000415147825 */ /* 0x000fe400078e020c */
[----:B------:R-:W4:Y:S01]  /*03b0*/  LDC.64 R12, c[0x0][0x218] ;  /* 0x00008600ff0c7b82 */ /* 0x000f220000000a00 */
[----:B------:R-:W-:-:S04]  /*03c0*/  SHF.R.U32.HI R28, RZ, 0x1f, R27 ;  /* 0x0000001fff1c7819 */ /* 0x000fc8000001161b */
[----:B------:R-:W-:Y:S02]  /*03d0*/  LEA.HI.SX32 R28, R27, R28, 0x1b ;  /* 0x0000001c1b1c7211 */ /* 0x000fe400078fdaff */
[----:B------:R-:W-:-:S03]  /*03e0*/  LOP3.LUT R25, R19, 0x38, RZ, 0xfc, !PT ;  /* 0x0000003813197812 */ /* 0x000fc600078efcff */
[----:B------:R-:W-:Y:S01]  /*03f0*/  IMAD R19, R28, -0x83, R19 ;  /* 0xffffff7d1c137824 */ /* 0x000fe200078e0213 */
[----:B------:R-:W-:-:S03]  /*0400*/  ISETP.LT.AND P0, PT, R25, 0x4180, !P0 ;  /* 0x000041801900780c */ /* 0x000fc60004701270 */
[----:B------:R-:W-:Y:S01]  /*0410*/  IMAD R19, R10, 0x83, R19 ;  /* 0x000000830a137824 */ /* 0x000fe200078e0213 */
[----:B------:R-:W-:-:S03]  /*0420*/  MOV R26, RZ ;  /* 0x000000ff001a7202 */ /* 0x000fc60000000f00 */
[----:B0----5:R-:W-:Y:S02]  /*0430*/  IMAD R15, R28, 0x49b, R19 ;  /* 0x0000049b1c0f7824 */ /* 0x021fe400078e0213 */
[----:B------:R-:W-:-:S04]  /*0440*/  IMAD.HI R19, R4, 0x3e88cb3d, RZ ;  /* 0x3e88cb3d04137827 */ /* 0x000fc800078e02ff */
[----:B----4-:R-:W-:Y:S01]  /*0450*/  IMAD.WIDE R14, R15, 0x4, R12 ;  /* 0x000000040f0e7825 */ /* 0x010fe200078e020c */
[----:B------:R0:W5:Y:S01]  /*0460*/  @P0 LDG.E.EL R26, desc[UR4][R20.64] ;  /* 0x00000004141a0981 */ /* 0x000162000c2e1900 */
[----:B-1----:R-:W-:-:S04]  /*0470*/  SHF.R.U32.HI R16, RZ, 0x1f, R19 ;  /* 0x0000001fff107819 */ /* 0x002fc80000011613 */
[----:B------:R-:W-:Y:S01]  /*0480*/  LEA.HI.SX32 R19, R19, R16, 0x1b ;  /* 0x0000001013137211 */ /* 0x000fe200078fdaff */
[----:B0-----:R-:W-:-:S04]  /*0490*/  IMAD.HI R20, R9, 0x3e88cb3d, RZ ;  /* 0x3e88cb3d09147827 */ /* 0x001fc800078e02ff */
[----:B------:R-:W-:Y:S01]  /*04a0*/  IMAD.HI R21, R2, 0x3e88cb3d, RZ ;  /* 0x3e88cb3d02157827 */ /* 0x000fe200078e02ff */
[----:B------:R-:W-:-:S04]  /*04b0*/  SHF.R.U32.HI R17, RZ, 0x1f, R20 ;  /* 0x0000001fff117819 */ /* 0x000fc80000011614 */
[----:B------:R-:W-:Y:S01]  /*04c0*/  LEA.HI.SX32 R20, R20, R17, 0x1b ;  /* 0x0000001114147211 */ /* 0x000fe200078fdaff */
[----:B------:R-:W-:-:S04]  /*04d0*/  IMAD R4, R19, -0x83, R4 ;  /* 0xffffff7d13047824 */ /* 0x000fc800078e0204 */
[----:B------:R-:W-:Y:S01]  /*04e0*/  IMAD R19, R19, 0x49b, R4 ;  /* 0x0000049b13137824 */ /* 0x000fe200078e0204 */
[----:B--2---:R0:W-:Y:S01]  /*04f0*/  @P6 STG.E desc[UR4][R14.64], R0 ;  /* 0x000000000e006986 */ /* 0x0041e2000c101904 */
[----:B------:R-:W-:Y:S01]  /*0500*/  ISETP.NE.AND P6, PT, R3, RZ, PT ;  /* 0x000000ff0300720c */ /* 0x000fe20003fc5270 */
[----:B------:R-:W-:-:S05]  /*0510*/  IMAD.HI R3, R11, 0x3e88cb3d, RZ ;  /* 0x3e88cb3d0b037827 */ /* 0x000fca00078e02ff */
[----:B------:R-:W-:Y:S01]  /*0520*/  SHF.R.U32.HI R16, RZ, 0x1f, R3 ;  /* 0x0000001fff107819 */ /* 0x000fe20000011603 */
[----:B0-----:R-:W-:Y:S01]  /*0530*/  IMAD.HI R15, R22, 0x3e88cb3d, RZ ;  /* 0x3e88cb3d160f7827 */ /* 0x001fe200078e02ff */
[----:B------:R-:W-:Y:S02]  /*0540*/  SHF.R.U32.HI R0, RZ, 0x1f, R21 ;  /* 0x0000001fff007819 */ /* 0x000fe40000011615 */
[----:B------:R-:W-:Y:S01]  /*0550*/  LEA.HI.SX32 R16, R3, R16, 0x1b ;  /* 0x0000001003107211 */ /* 0x000fe200078fdaff */
[----:B------:R-:W-:Y:S01]  /*0560*/  IMAD.HI R3, R24, 0x3e88cb3d, RZ ;  /* 0x3e88cb3d18037827 */ /* 0x000fe200078e02ff */
[----:B------:R-:W-:Y:S02]  /*0570*/  LEA.HI.SX32 R17, R21, R0, 0x1b ;  /* 0x0000000015117211 */ /* 0x000fe400078fdaff */
[----:B------:R-:W-:-:S04]  /*0580*/  SHF.R.U32.HI R0, RZ, 0x1f, R15 ;  /* 0x0000001fff007819 */ /* 0x000fc8000001160f */
[----:B------:R-:W-:Y:S02]  /*0590*/  LEA.HI.SX32 R15, R15, R0, 0x1b ;  /* 0x000000000f0f7211 */ /* 0x000fe400078fdaff */
[----:B------:R-:W-:-:S04]  /*05a0*/  SHF.R.U32.HI R0, RZ, 0x1f, R3 ;  /* 0x0000001fff007819 */ /* 0x000fc80000011603 */
[----:B------:R-:W-:Y:S01]  /*05b0*/  LEA.HI.SX32 R3, R3, R0, 0x1b ;  /* 0x0000000003037211 */ /* 0x000fe200078fdaff */
[----:B------:R-:W-:-:S05]  /*05c0*/  IMAD.HI R0, R25, 0x3e88cb3d, RZ ;  /* 0x3e88cb3d19007827 */ /* 0x000fca00078e02ff */
[----:B------:R-:W-:Y:S01]  /*05d0*/  SHF.R.U32.HI R21, RZ, 0x1f, R0 ;  /* 0x0000001fff157819 */ /* 0x000fe20000011600 */
[----:B------:R-:W-:-:S03]  /*05e0*/  IMAD R11, R16, -0x83, R11 ;  /* 0xffffff7d100b7824 */ /* 0x000fc600078e020b */
[----:B------:R-:W-:Y:S01]  /*05f0*/  LEA.HI.SX32 R0, R0, R21, 0x1b ;  /* 0x0000001500007211 */ /* 0x000fe200078fdaff */
[----:B------:R-:W-:Y:S02]  /*0600*/  IMAD R21, R20, -0x83, R9 ;  /* 0xffffff7d14157824 */ /* 0x000fe400078e0209 */
[----:B------:R-:W-:Y:S02]  /*0610*/  IMAD R2, R17, -0x83, R2 ;  /* 0xffffff7d11027824 */ /* 0x000fe400078e0202 */
[----:B------:R-:W-:Y:S02]  /*0620*/  IMAD R24, R3, -0x83, R24 ;  /* 0xffffff7d03187824 */ /* 0x000fe400078e0218 */
[----:B------:R-:W-:Y:S02]  /*0630*/  IMAD R22, R15, -0x83, R22 ;  /* 0xffffff7d0f167824 */ /* 0x000fe400078e0216 */
[----:B------:R-:W-:Y:S02]  /*0640*/  IMAD R25, R0, -0x83, R25 ;  /* 0xffffff7d00197824 */ /* 0x000fe400078e0219 */
[----:B------:R-:W-:-:S02]  /*0650*/  IMAD R9, R16, 0x49b, R11 ;  /* 0x0000049b10097824 */ /* 0x000fc400078e020b */
[----:B------:R-:W-:Y:S02]  /*0660*/  IMAD R11, R20, 0x49b, R21 ;  /* 0x0000049b140b7824 */ /* 0x000fe400078e0215 */
[----:B------:R-:W-:Y:S02]  /*0670*/  IMAD R17, R17, 0x49b, R2 ;  /* 0x0000049b11117824 */ /* 0x000fe400078e0202 */
[----:B------:R-:W-:Y:S02]  /*0680*/  IMAD R27, R3, 0x49b, R24 ;  /* 0x0000049b031b7824 */ /* 0x000fe400078e0218 */
[----:B------:R-:W-:Y:S02]  /*0690*/  IMAD R21, R15, 0x49b, R22 ;  /* 0x0000049b0f157824 */ /* 0x000fe400078e0216 */
[----:B------:R-:W-:Y:S02]  /*06a0*/  IMAD R29, R0, 0x49b, R25 ;  /* 0x0000049b001d7824 */ /* 0x000fe400078e0219 */
[----:B------:R-:W-:-:S02]  /*06b0*/  IMAD R3, R10, 0x83, R19 ;  /* 0x000000830a037824 */ /* 0x000fc400078e0213 */
[C---:B------:R-:W-:Y:S02]  /*06c0*/  IMAD R9, R10.reuse, 0x83, R9 ;  /* 0x000000830a097824 */ /* 0x040fe400078e0209 */
[C---:B------:R-:W-:Y:S02]  /*06d0*/  IMAD R15, R10.reuse, 0x83, R11 ;  /* 0x000000830a0f7824 */ /* 0x040fe400078e020b */
[C---:B------:R-:W-:Y:S02]  /*06e0*/  IMAD R17, R10.reuse, 0x83, R17 ;  /* 0x000000830a117824 */ /* 0x040fe400078e0211 */
[C---:B------:R-:W-:Y:S02]  /*06f0*/  IMAD R21, R10.reuse, 0x83, R21 ;  /* 0x000000830a157824 */ /* 0x040fe400078e0215 */
[C---:B------:R-:W-:Y:S02]  /*0700*/  IMAD R25, R10.reuse, 0x83, R27 ;  /* 0x000000830a197824 */ /* 0x040fe400078e021b */
[----:B------:R-:W-:-:S02]  /*0710*/  IMAD R29, R10, 0x83, R29 ;  /* 0x000000830a1d7824 */ /* 0x000fc400078e021d */
[----:B------:R-:W-:-:S04]  /*0720*/  IMAD.WIDE R2, R3, 0x4, R12 ;  /* 0x0000000403027825 */ /* 0x000fc800078e020c */
[--C-:B------:R-:W-:Y:S01]  /*0730*/  IMAD.WIDE R10, R9, 0x4, R12.reuse ;  /* 0x00000004090a7825 */ /* 0x100fe200078e020c */
[----:B---3--:R0:W-:Y:S03]  /*0740*/  @P6 STG.E desc[UR4][R2.64], R8 ;  /* 0x0000000802006986 */ /* 0x0081e6000c101904 */
[--C-:B------:R-:W-:Y:S01]  /*0750*/  IMAD.WIDE R14, R15, 0x4, R12.reuse ;  /* 0x000000040f0e7825 */ /* 0x100fe200078e020c */
[----:B------:R0:W-:Y:S03]  /*0760*/  @P5 STG.E desc[UR4][R10.64], R7 ;  /* 0x000000070a005986 */ /* 0x0001e6000c101904 */
[--C-:B------:R-:W-:Y:S01]  /*0770*/  IMAD.WIDE R16, R17, 0x4, R12.reuse ;  /* 0x0000000411107825 */ /* 0x100fe200078e020c */
[----:B------:R0:W-:Y:S03]  /*0780*/  @P4 STG.E desc[UR4][R14.64], R6 ;  /* 0x000000060e004986 */ /* 0x0001e6000c101904 */
[--C-:B------:R-:W-:Y:S01]  /*0790*/  IMAD.WIDE R20, R21, 0x4, R12.reuse ;  /* 0x0000000415147825 */ /* 0x100fe200078e020c */
[----:B------:R0:W-:Y:S03]  /*07a0*/  @P3 STG.E desc[UR4][R16.64], R5 ;  /* 0x0000000510003986 */ /* 0x0001e6000c101904 */
[--C-:B------:R-:W-:Y:S01]  /*07b0*/  IMAD.WIDE R24, R25, 0x4, R12.reuse ;  /* 0x0000000419187825 */ /* 0x100fe200078e020c */
[----:B------:R0:W-:Y:S04]  /*07c0*/  @P2 STG.E desc[UR4][R20.64], R18 ;  /* 0x0000001214002986 */ /* 0x0001e8000c101904 */
[----:B------:R0:W-:Y:S01]  /*07d0*/  @P1 STG.E desc[UR4][R24.64], R23 ;  /* 0x0000001718001986 */ /* 0x0001e2000c101904 */
[----:B------:R-:W-:Y:S01]  /*07e0*/  IMAD.WIDE R12, R29, 0x4, R12 ;  /* 0x000000041d0c7825 */ /* 0x000fe200078e020c */
[----:B0-----:R-:W-:Y:S06]  /*07f0*/  @!P0 EXIT ;  /* 0x000000000000894d */ /* 0x001fec0003800000 */
[----:B-----5:R-:W-:Y:S01]  /*0800*/  STG.E desc[UR4][R12.64], R26 ;  /* 0x0000001a0c007986 */ /* 0x020fe2000c101904 */
[----:B------:R-:W-:Y:S05]  /*0810*/  EXIT ;  /* 0x000000000000794d */ /* 0x000fea0003800000 */
.L_x_0:
[----:B------:R-:W-:-:S00]  /*0820*/  BRA `(.L_x_0) ;  /* 0xfffffffc00fc7947 */ /* 0x000fc0000383ffff */
[----:B------:R-:W-:-:S00]  /*0830*/  NOP ;  /* 0x0000000000007918 */ /* 0x000fc00000000000 */
        /* <DEDUP_REMOVED lines=12> */
.L_x_1:


//--------------------- .nv.constant0.triton_poi_fused_4 --------------------------
	.section	.nv.constant0.triton_poi_fused_4,"a",@progbits
	.sectionflags	@""
	.align	4
.nv.constant0.triton_poi_fused_4:
	.zero		552
